	.headerflags	@"EF_CUDA_TEXMODE_UNIFIED EF_CUDA_64BIT_ADDRESS EF_CUDA_ACCELERATORS EF_CUDA_SM90 EF_CUDA_VIRTUAL_SM(EF_CUDA_SM90)"
	.elftype	@"ET_EXEC"


//--------------------- .nv.info                  --------------------------
	.section	.nv.info,"",@"SHT_CUDA_INFO"
	.align	4


	//----- nvinfo : EIATTR_REGCOUNT
	.align		4
        /*0000*/ 	.byte	0x04, 0x2f
        /*0002*/ 	.short	(.L_3 - .L_2)
	.align		4
.L_2:
        /*0004*/ 	.word	index@(triton_poi_fused__native_batch_norm_legit_no_training_add_relu_21)
        /*0008*/ 	.word	0x00000024


	//----- nvinfo : EIATTR_MIN_STACK_SIZE
	.align		4
.L_3:
        /*000c*/ 	.byte	0x04, 0x12
        /*000e*/ 	.short	(.L_5 - .L_4)
	.align		4
.L_4:
        /*0010*/ 	.word	index@(triton_poi_fused__native_batch_norm_legit_no_training_add_relu_21)
        /*0014*/ 	.word	0x00000000


	//----- nvinfo : EIATTR_FRAME_SIZE
	.align		4
.L_5:
        /*0018*/ 	.byte	0x04, 0x11
        /*001a*/ 	.short	(.L_7 - .L_6)
	.align		4
.L_6:
        /*001c*/ 	.word	index@(triton_poi_fused__native_batch_norm_legit_no_training_add_relu_21)
        /*0020*/ 	.word	0x00000000


	//----- nvinfo : EIATTR_MIN_STACK_SIZE
	.align		4
.L_7:
        /*0024*/ 	.byte	0x04, 0x12
        /*0026*/ 	.short	(.L_9 - .L_8)
	.align		4
.L_8:
        /*0028*/ 	.word	index@(triton_poi_fused__native_batch_norm_legit_no_training_add_relu_21)
        /*002c*/ 	.word	0x00000000
.L_9:


//--------------------- .nv.info.triton_poi_fused__native_batch_norm_legit_no_training_add_relu_21 --------------------------
	.section	.nv.info.triton_poi_fused__native_batch_norm_legit_no_training_add_relu_21,"",@"SHT_CUDA_INFO"
	.sectionflags	@""
	.align	4


	//----- nvinfo : EIATTR_CUDA_API_VERSION
	.align		4
        /*0000*/ 	.byte	0x04, 0x37
        /*0002*/ 	.short	(.L_11 - .L_10)
.L_10:
        /*0004*/ 	.word	0x0000007c


	//----- nvinfo : EIATTR_KPARAM_INFO
	.align		4
.L_11:
        /*0008*/ 	.byte	0x04, 0x17
        /*000a*/ 	.short	(.L_13 - .L_12)
.L_12:
        /*000c*/ 	.word	0x00000000
        /*0010*/ 	.short	0x0007
        /*0012*/ 	.short	0x0038
        /*0014*/ 	.byte	0x00, 0xf0, 0x11, 0x00


	//----- nvinfo : EIATTR_KPARAM_INFO
	.align		4
.L_13:
        /*0018*/ 	.byte	0x04, 0x17
        /*001a*/ 	.short	(.L_15 - .L_14)
.L_14:
        /*001c*/ 	.word	0x00000000
        /*0020*/ 	.short	0x0006
        /*0022*/ 	.short	0x0030
        /*0024*/ 	.byte	0x00, 0xf4, 0x21, 0x00


	//----- nvinfo : EIATTR_KPARAM_INFO
	.align		4
.L_15:
        /*0028*/ 	.byte	0x04, 0x17
        /*002a*/ 	.short	(.L_17 - .L_16)
.L_16:
        /*002c*/ 	.word	0x00000000
        /*0030*/ 	.short	0x0005
        /*0032*/ 	.short	0x0028
        /*0034*/ 	.byte	0x00, 0xf4, 0x21, 0x00


	//----- nvinfo : EIATTR_KPARAM_INFO
	.align		4
.L_17:
        /*0038*/ 	.byte	0x04, 0x17
        /*003a*/ 	.short	(.L_19 - .L_18)
.L_18:
        /*003c*/ 	.word	0x00000000
        /*0040*/ 	.short	0x0004
        /*0042*/ 	.short	0x0020
        /*0044*/ 	.byte	0x00, 0xf4, 0x21, 0x00


	//----- nvinfo : EIATTR_KPARAM_INFO
	.align		4
.L_19:
        /*0048*/ 	.byte	0x04, 0x17
        /*004a*/ 	.short	(.L_21 - .L_20)
.L_20:
        /*004c*/ 	.word	0x00000000
        /*0050*/ 	.short	0x0003
        /*0052*/ 	.short	0x0018
        /*0054*/ 	.byte	0x00, 0xf4, 0x21, 0x00


	//----- nvinfo : EIATTR_KPARAM_INFO
	.align		4
.L_21:
        /*0058*/ 	.byte	0x04, 0x17
        /*005a*/ 	.short	(.L_23 - .L_22)
.L_22:
        /*005c*/ 	.word	0x00000000
        /*0060*/ 	.short	0x0002
        /*0062*/ 	.short	0x0010
        /*0064*/ 	.byte	0x00, 0xf4, 0x21, 0x00


	//----- nvinfo : EIATTR_KPARAM_INFO
	.align		4
.L_23:
        /*0068*/ 	.byte	0x04, 0x17
        /*006a*/ 	.short	(.L_25 - .L_24)
.L_24:
        /*006c*/ 	.word	0x00000000
        /*0070*/ 	.short	0x0001
        /*0072*/ 	.short	0x0008
        /*0074*/ 	.byte	0x00, 0xf4, 0x21, 0x00


	//----- nvinfo : EIATTR_KPARAM_INFO
	.align		4
.L_25:
        /*0078*/ 	.byte	0x04, 0x17
        /*007a*/ 	.short	(.L_27 - .L_26)
.L_26:
        /*007c*/ 	.word	0x00000000
        /*0080*/ 	.short	0x0000
        /*0082*/ 	.short	0x0000
        /*0084*/ 	.byte	0x00, 0xf4, 0x21, 0x00


	//----- nvinfo : EIATTR_SPARSE_MMA_MASK
	.align		4
.L_27:
        /*0088*/ 	.byte	0x03, 0x50
        /*008a*/ 	.short	0x0000


	//----- nvinfo : EIATTR_MAXREG_COUNT
	.align		4
        /*008c*/ 	.byte	0x03, 0x1b
        /*008e*/ 	.short	0x00ff


	//----- nvinfo : EIATTR_EXIT_INSTR_OFFSETS
	.align		4
        /*0090*/ 	.byte	0x04, 0x1c
        /*0092*/ 	.short	(.L_29 - .L_28)


	//   ....[0]....
.L_28:
        /*0094*/ 	.word	0x00000b10


	//----- nvinfo : EIATTR_REQNTID
	.align		4
.L_29:
        /*0098*/ 	.byte	0x04, 0x10
        /*009a*/ 	.short	(.L_31 - .L_30)
.L_30:
        /*009c*/ 	.word	0x00000080
        /*00a0*/ 	.word	0x00000001
        /*00a4*/ 	.word	0x00000001


	//----- nvinfo : EIATTR_CBANK_PARAM_SIZE
	.align		4
.L_31:
        /*00a8*/ 	.byte	0x03, 0x19
        /*00aa*/ 	.short	0x003c


	//----- nvinfo : EIATTR_PARAM_CBANK
	.align		4
        /*00ac*/ 	.byte	0x04, 0x0a
        /*00ae*/ 	.short	(.L_33 - .L_32)
	.align		4
.L_32:
        /*00b0*/ 	.word	index@(.nv.constant0.triton_poi_fused__native_batch_norm_legit_no_training_add_relu_21)
        /*00b4*/ 	.short	0x0210
        /*00b6*/ 	.short	0x003c


	//----- nvinfo : EIATTR_SW_WAR
	.align		4
.L_33:
        /*00b8*/ 	.byte	0x04, 0x36
        /*00ba*/ 	.short	(.L_35 - .L_34)
.L_34:
        /*00bc*/ 	.word	0x00000008
.L_35:


//--------------------- .nv.callgraph             --------------------------
	.section	.nv.callgraph,"",@"SHT_CUDA_CALLGRAPH"
	.align	4
	.sectionentsize	8
	.align		4
        /*0000*/ 	.word	0x00000000
	.align		4
        /*0004*/ 	.word	0xffffffff
	.align		4
        /*0008*/ 	.word	0x00000000
	.align		4
        /*000c*/ 	.word	0xfffffffe
	.align		4
        /*0010*/ 	.word	0x00000000
	.align		4
        /*0014*/ 	.word	0xfffffffd
	.align		4
        /*0018*/ 	.word	0x00000000
	.align		4
        /*001c*/ 	.word	0xfffffffc


//--------------------- .nv.constant4             --------------------------
	.section	.nv.constant4,"a",@progbits
	.align	8
	.align		8
.nv.constant4:
        /*0000*/ 	.dword	_$_str
	.align		8
        /*0008*/ 	.dword	_$_str_$_2


//--------------------- .text.triton_poi_fused__native_batch_norm_legit_no_training_add_relu_21 --------------------------
	.section	.text.triton_poi_fused__native_batch_norm_legit_no_training_add_relu_21,"ax",@progbits
	.align	128
        .global         triton_poi_fused__native_batch_norm_legit_no_training_add_relu_21
        .type           triton_poi_fused__native_batch_norm_legit_no_training_add_relu_21,@function
        .size           triton_poi_fused__native_batch_norm_legit_no_training_add_relu_21,(.L_x_1 - triton_poi_fused__native_batch_norm_legit_no_training_add_relu_21)
        .other          triton_poi_fused__native_batch_norm_legit_no_training_add_relu_21,@"STO_CUDA_ENTRY STV_DEFAULT"
triton_poi_fused__native_batch_norm_legit_no_training_add_relu_21:
.text.triton_poi_fused__native_batch_norm_legit_no_training_add_relu_21:
[----:B------:R-:W-:Y:S01]  /*0000*/  LDC R1, c[0x0][0x28] ;  /* 0x00000a00ff017b82 */ /* 0x000fe20000000800 */
[----:B------:R-:W1:Y:S07]  /*0010*/  S2R R0, SR_TID.X ;  /* 0x0000000000007919 */ /* 0x000e6e0000002100 */
[----:B------:R-:W2:Y:S01]  /*0020*/  LDC.64 R24, c[0x0][0x218] ;  /* 0x00008600ff187b82 */ /* 0x000ea20000000a00 */
[----:B------:R-:W-:Y:S01]  /*0030*/  ULDC.64 UR4, c[0x0][0x208] ;  /* 0x0000820000047ab9 */ /* 0x000fe20000000a00 */
[----:B------:R-:W3:Y:S06]  /*0040*/  S2R R3, SR_CTAID.X ;  /* 0x0000000000037919 */ /* 0x000eec0000002500 */
[----:B------:R-:W4:Y:S01]  /*0050*/  LDC.64 R20, c[0x0][0x210] ;  /* 0x00008400ff147b82 */ /* 0x000f220000000a00 */
[----:B-1----:R-:W-:-:S04]  /*0060*/  SHF.L.U32 R0, R0, 0x2, RZ ;  /* 0x0000000200007819 */ /* 0x002fc800000006ff */
[----:B------:R-:W-:Y:S02]  /*0070*/  LOP3.LUT R0, R0, 0x1fc, RZ, 0xc0, !PT ;  /* 0x000001fc00007812 */ /* 0x000fe400078ec0ff */
[----:B---3--:R-:W-:Y:S02]  /*0080*/  SHF.R.S32.HI R12, RZ, 0x15, R3 ;  /* 0x00000015ff0c7819 */ /* 0x008fe40000011403 */
[----:B------:R-:W-:Y:S02]  /*0090*/  LEA R0, R3, R0, 0xa ;  /* 0x0000000003007211 */ /* 0x000fe400078e50ff */
[----:B------:R-:W-:Y:S02]  /*00a0*/  SGXT R12, R12, 0x1 ;  /* 0x000000010c0c781a */ /* 0x000fe40000000200 */
[----:B------:R-:W-:Y:S01]  /*00b0*/  IADD3 R31, R0, 0x200, RZ ;  /* 0x00000200001f7810 */ /* 0x000fe20007ffe0ff */
[----:B----4-:R-:W-:Y:S01]  /*00c0*/  IMAD.WIDE R20, R0, 0x4, R20 ;  /* 0x0000000400147825 */ /* 0x010fe200078e0214 */
[----:B------:R-:W-:-:S04]  /*00d0*/  LEA.HI R2, R12, R0, RZ, 0xb ;  /* 0x000000000c027211 */ /* 0x000fc800078f58ff */
[----:B------:R-:W-:Y:S01]  /*00e0*/  LOP3.LUT R3, R2, 0xfffff800, RZ, 0xc0, !PT ;  /* 0xfffff80002037812 */ /* 0x000fe200078ec0ff */
[----:B------:R-:W3:Y:S03]  /*00f0*/  LDG.E.128 R4, desc[UR4][R20.64] ;  /* 0x0000000414047981 */ /* 0x000ee6000c1e1d00 */
[----:B------:R-:W-:Y:S02]  /*0100*/  IADD3 R28, R0, -R3, RZ ;  /* 0x80000003001c7210 */ /* 0x000fe40007ffe0ff */
[----:B------:R-:W1:Y:S01]  /*0110*/  LDC.64 R2, c[0x0][0x220] ;  /* 0x00008800ff027b82 */ /* 0x000e620000000a00 */
[----:B------:R-:W-:Y:S02]  /*0120*/  LEA.HI R12, R12, R31, RZ, 0xb ;  /* 0x0000001f0c0c7211 */ /* 0x000fe400078f58ff */
[----:B--2---:R-:W-:Y:S02]  /*0130*/  IMAD.WIDE R8, R28, 0x4, R24 ;  /* 0x000000041c087825 */ /* 0x004fe400078e0218 */
[----:B------:R-:W-:Y:S01]  /*0140*/  LOP3.LUT R14, R12, 0xfffff800, RZ, 0xc0, !PT ;  /* 0xfffff8000c0e7812 */ /* 0x000fe200078ec0ff */
[----:B------:R-:W2:Y:S03]  /*0150*/  LDG.E.128 R20, desc[UR4][R20.64+0x800] ;  /* 0x0008000414147981 */ /* 0x000ea6000c1e1d00 */
[----:B------:R-:W-:Y:S01]  /*0160*/  IADD3 R31, R31, -R14, RZ ;  /* 0x8000000e1f1f7210 */ /* 0x000fe20007ffe0ff */
[----:B------:R-:W3:Y:S01]  /*0170*/  LDG.E.EL.128 R8, desc[UR4][R8.64] ;  /* 0x0000000408087981 */ /* 0x000ee2000c2e1d00 */
[----:B-1----:R-:W-:-:S04]  /*0180*/  IMAD.WIDE R12, R28, 0x4, R2 ;  /* 0x000000041c0c7825 */ /* 0x002fc800078e0202 */
[C---:B------:R-:W-:Y:S02]  /*0190*/  IMAD.WIDE R18, R31.reuse, 0x4, R2 ;  /* 0x000000041f127825 */ /* 0x040fe400078e0202 */
[----:B------:R-:W4:Y:S04]  /*01a0*/  LDG.E.EL.128 R12, desc[UR4][R12.64] ;  /* 0x000000040c0c7981 */ /* 0x000f28000c2e1d00 */
[----:B------:R-:W5:Y:S01]  /*01b0*/  LDG.E.EL.128 R16, desc[UR4][R18.64] ;  /* 0x0000000412107981 */ /* 0x000f62000c2e1d00 */
[----:B------:R-:W-:-:S06]  /*01c0*/  IMAD.WIDE R24, R31, 0x4, R24 ;  /* 0x000000041f187825 */ /* 0x000fcc00078e0218 */
[----:B------:R-:W2:Y:S01]  /*01d0*/  LDG.E.EL.128 R24, desc[UR4][R24.64] ;  /* 0x0000000418187981 */ /* 0x000ea2000c2e1d00 */
[----:B------:R-:W-:Y:S01]  /*01e0*/  HFMA2.MMA R29, -RZ, RZ, 1.625, 0 ;  /* 0x3e800000ff1d7435 */ /* 0x000fe200000001ff */
[----:B---3--:R-:W-:Y:S01]  /*01f0*/  FADD R2, R7, -R11 ;  /* 0x8000000b07027221 */ /* 0x008fe20000000000 */
[----:B----4-:R-:W-:Y:S01]  /*0200*/  FADD R7, R12, 9.9999997473787516356e-06 ;  /* 0x3727c5ac0c077421 */ /* 0x010fe20000000000 */
[----:B-----5:R-:W-:-:S05]  /*0210*/  FADD R11, R16, 9.9999997473787516356e-06 ;  /* 0x3727c5ac100b7421 */ /* 0x020fca0000000000 */
[----:B------:R-:W1:Y:S01]  /*0220*/  MUFU.SQRT R7, R7 ;  /* 0x0000000700077308 */ /* 0x000e620000002000 */
[----:B------:R-:W-:Y:S01]  /*0230*/  FADD R17, R17, 9.9999997473787516356e-06 ;  /* 0x3727c5ac11117421 */ /* 0x000fe20000000000 */
[----:B------:R-:W-:-:S06]  /*0240*/  FADD R19, R19, 9.9999997473787516356e-06 ;  /* 0x3727c5ac13137421 */ /* 0x000fcc0000000000 */
[----:B------:R-:W3:Y:S01]  /*0250*/  MUFU.SQRT R11, R11 ;  /* 0x0000000b000b7308 */ /* 0x000ee20000002000 */
[----:B------:R-:W-:Y:S01]  /*0260*/  FADD R18, R18, 9.9999997473787516356e-06 ;  /* 0x3727c5ac12127421 */ /* 0x000fe20000000000 */
[----:B------:R-:W-:Y:S01]  /*0270*/  FADD R12, R5, -R9 ;  /* 0x80000009050c7221 */ /* 0x000fe20000000000 */
[----:B------:R-:W-:Y:S01]  /*0280*/  FADD R3, R6, -R10 ;  /* 0x8000000a06037221 */ /* 0x000fe20000000000 */
[----:B-1----:R-:W-:-:S04]  /*0290*/  FSETP.GT.AND P1, PT, R7, 8.50705917302346158658e+37, PT ;  /* 0x7e8000000700780b */ /* 0x002fc80003f24000 */
[----:B------:R-:W1:Y:S01]  /*02a0*/  MUFU.SQRT R16, R17 ;  /* 0x0000001100107308 */ /* 0x000e620000002000 */
[----:B------:R-:W-:-:S07]  /*02b0*/  FSETP.GEU.AND P6, PT, R7, 1.175494350822287508e-38, PT ;  /* 0x008000000700780b */ /* 0x000fce0003fce000 */
[----:B------:R-:W4:Y:S01]  /*02c0*/  MUFU.SQRT R5, R19 ;  /* 0x0000001300057308 */ /* 0x000f220000002000 */
[----:B---3--:R-:W-:-:S07]  /*02d0*/  FSETP.GT.AND P5, PT, R11, 8.50705917302346158658e+37, PT ;  /* 0x7e8000000b00780b */ /* 0x008fce0003fa4000 */
[----:B------:R-:W3:Y:S01]  /*02e0*/  MUFU.SQRT R6, R18 ;  /* 0x0000001200067308 */ /* 0x000ee20000002000 */
[----:B------:R-:W-:Y:S01]  /*02f0*/  FSETP.GEU.AND P4, PT, R11, 1.175494350822287508e-38, PT ;  /* 0x008000000b00780b */ /* 0x000fe20003f8e000 */
[----:B------:R-:W-:Y:S01]  /*0300*/  @P1 FMUL R7, R7, 0.25 ;  /* 0x3e80000007071820 */ /* 0x000fe20000400000 */
[----:B------:R-:W-:Y:S02]  /*0310*/  FSEL R33, R29, 1, P1 ;  /* 0x3f8000001d217808 */ /* 0x000fe40000800000 */
[----:B-1----:R-:W-:Y:S01]  /*0320*/  FSETP.GT.AND P0, PT, R16, 8.50705917302346158658e+37, PT ;  /* 0x7e8000001000780b */ /* 0x002fe20003f04000 */
[----:B------:R-:W-:Y:S02]  /*0330*/  @!P6 FMUL R7, R7, 16777216 ;  /* 0x4b8000000707e820 */ /* 0x000fe40000400000 */
[----:B------:R-:W-:Y:S01]  /*0340*/  @!P6 FMUL R33, R33, 16777216 ;  /* 0x4b8000002121e820 */ /* 0x000fe20000400000 */
[----:B----4-:R-:W-:Y:S01]  /*0350*/  FSETP.GT.AND P6, PT, R5, 8.50705917302346158658e+37, PT ;  /* 0x7e8000000500780b */ /* 0x010fe20003fc4000 */
[----:B------:R-:W-:Y:S01]  /*0360*/  FADD R30, R4, -R8 ;  /* 0x80000008041e7221 */ /* 0x000fe20000000000 */
[----:B------:R-:W-:Y:S01]  /*0370*/  @P5 FMUL R11, R11, 0.25 ;  /* 0x3e8000000b0b5820 */ /* 0x000fe20000400000 */
[----:B------:R-:W-:Y:S01]  /*0380*/  FSEL R4, R29, 1, P5 ;  /* 0x3f8000001d047808 */ /* 0x000fe20002800000 */
[----:B--2---:R-:W-:Y:S01]  /*0390*/  FADD R25, R21, -R25 ;  /* 0x8000001915197221 */ /* 0x004fe20000000000 */
[----:B------:R-:W-:Y:S01]  /*03a0*/  FSETP.GEU.AND P3, PT, R16, 1.175494350822287508e-38, PT ;  /* 0x008000001000780b */ /* 0x000fe20003f6e000 */
[----:B------:R-:W-:Y:S01]  /*03b0*/  FADD R24, R20, -R24 ;  /* 0x8000001814187221 */ /* 0x000fe20000000000 */
[C---:B---3--:R-:W-:Y:S01]  /*03c0*/  FSETP.GT.AND P2, PT, R6.reuse, 8.50705917302346158658e+37, PT ;  /* 0x7e8000000600780b */ /* 0x048fe20003f44000 */
[----:B------:R-:W-:Y:S01]  /*03d0*/  @!P4 FMUL R11, R11, 16777216 ;  /* 0x4b8000000b0bc820 */ /* 0x000fe20000400000 */
[C---:B------:R-:W-:Y:S01]  /*03e0*/  FSETP.GEU.AND P5, PT, R5.reuse, 1.175494350822287508e-38, PT ;  /* 0x008000000500780b */ /* 0x040fe20003fae000 */
[----:B------:R-:W1:Y:S01]  /*03f0*/  LDC.64 R18, c[0x0][0x228] ;  /* 0x00008a00ff127b82 */ /* 0x000e620000000a00 */
[----:B------:R-:W-:Y:S01]  /*0400*/  FSETP.GEU.AND P1, PT, R6, 1.175494350822287508e-38, PT ;  /* 0x008000000600780b */ /* 0x000fe20003f2e000 */
[----:B------:R-:W2:Y:S01]  /*0410*/  MUFU.RCP R8, R7 ;  /* 0x0000000700087308 */ /* 0x000ea20000001000 */
[----:B------:R-:W-:Y:S01]  /*0420*/  @P0 FMUL R16, R16, 0.25 ;  /* 0x3e80000010100820 */ /* 0x000fe20000400000 */
[----:B------:R-:W-:-:S04]  /*0430*/  @P6 FMUL R5, R5, 0.25 ;  /* 0x3e80000005056820 */ /* 0x000fc80000400000 */
[----:B------:R-:W3:Y:S02]  /*0440*/  LDC.64 R20, c[0x0][0x230] ;  /* 0x00008c00ff147b82 */ /* 0x000ee40000000a00 */
[----:B------:R-:W4:Y:S01]  /*0450*/  MUFU.RCP R11, R11 ;  /* 0x0000000b000b7308 */ /* 0x000f220000001000 */
[----:B------:R-:W-:Y:S01]  /*0460*/  @P2 FMUL R6, R6, 0.25 ;  /* 0x3e80000006062820 */ /* 0x000fe20000400000 */
[----:B------:R-:W-:Y:S01]  /*0470*/  @!P3 FMUL R16, R16, 16777216 ;  /* 0x4b8000001010b820 */ /* 0x000fe20000400000 */
[----:B------:R-:W-:Y:S02]  /*0480*/  @!P5 FMUL R5, R5, 16777216 ;  /* 0x4b8000000505d820 */ /* 0x000fe40000400000 */
[----:B------:R-:W-:Y:S01]  /*0490*/  @!P1 FMUL R6, R6, 16777216 ;  /* 0x4b80000006069820 */ /* 0x000fe20000400000 */
[----:B------:R-:W-:Y:S02]  /*04a0*/  @!P4 FMUL R4, R4, 16777216 ;  /* 0x4b8000000404c820 */ /* 0x000fe40000400000 */
[----:B------:R-:W5:Y:S01]  /*04b0*/  MUFU.RCP R16, R16 ;  /* 0x0000001000107308 */ /* 0x000f620000001000 */
[----:B--2---:R-:W-:Y:S01]  /*04c0*/  FMUL R33, R8, R33 ;  /* 0x0000002108217220 */ /* 0x004fe20000400000 */
[----:B------:R-:W-:-:S06]  /*04d0*/  FSEL R9, R29, 1, P0 ;  /* 0x3f8000001d097808 */ /* 0x000fcc0000000000 */
[----:B------:R-:W2:Y:S01]  /*04e0*/  MUFU.RCP R7, R6 ;  /* 0x0000000600077308 */ /* 0x000ea20000001000 */
[----:B----4-:R-:W-:Y:S01]  /*04f0*/  FMUL R11, R11, R4 ;  /* 0x000000040b0b7220 */ /* 0x010fe20000400000 */
[----:B------:R-:W-:-:S06]  /*0500*/  FSEL R4, R29, 1, P2 ;  /* 0x3f8000001d047808 */ /* 0x000fcc0001000000 */
[----:B------:R-:W4:Y:S01]  /*0510*/  MUFU.RCP R5, R5 ;  /* 0x0000000500057308 */ /* 0x000f220000001000 */
[----:B------:R-:W-:Y:S01]  /*0520*/  FSEL R8, R29, 1, P6 ;  /* 0x3f8000001d087808 */ /* 0x000fe20003000000 */
[----:B------:R-:W-:Y:S01]  /*0530*/  @!P3 FMUL R9, R9, 16777216 ;  /* 0x4b8000000909b820 */ /* 0x000fe20000400000 */
[----:B------:R-:W-:-:S03]  /*0540*/  @!P1 FMUL R4, R4, 16777216 ;  /* 0x4b80000004049820 */ /* 0x000fc60000400000 */
[----:B------:R-:W-:Y:S01]  /*0550*/  @!P5 FMUL R8, R8, 16777216 ;  /* 0x4b8000000808d820 */ /* 0x000fe20000400000 */
[----:B-----5:R-:W-:Y:S01]  /*0560*/  FMUL R16, R16, R9 ;  /* 0x0000000910107220 */ /* 0x020fe20000400000 */
[----:B--2---:R-:W-:Y:S01]  /*0570*/  FMUL R7, R7, R4 ;  /* 0x0000000407077220 */ /* 0x004fe20000400000 */
[----:B------:R-:W-:Y:S01]  /*0580*/  FADD R23, R23, -R27 ;  /* 0x8000001b17177221 */ /* 0x000fe20000000000 */
[----:B------:R-:W-:Y:S01]  /*0590*/  FADD R22, R22, -R26 ;  /* 0x8000001a16167221 */ /* 0x000fe20000000000 */
[----:B----4-:R-:W-:Y:S01]  /*05a0*/  FMUL R6, R5, R8 ;  /* 0x0000000805067220 */ /* 0x010fe20000400000 */
[----:B-1----:R-:W-:-:S04]  /*05b0*/  IMAD.WIDE R4, R31, 0x4, R18 ;  /* 0x000000041f047825 */ /* 0x002fc800078e0212 */
[----:B---3--:R-:W-:-:S04]  /*05c0*/  IMAD.WIDE R8, R31, 0x4, R20 ;  /* 0x000000041f087825 */ /* 0x008fc800078e0214 */
[----:B------:R-:W-:Y:S01]  /*05d0*/  FMUL R27, R11, R24 ;  /* 0x000000180b1b7220 */ /* 0x000fe20000400000 */
[----:B------:R-:W-:Y:S01]  /*05e0*/  FMUL R26, R16, R25 ;  /* 0x00000019101a7220 */ /* 0x000fe20000400000 */
[----:B------:R-:W-:Y:S01]  /*05f0*/  FMUL R25, R7, R22 ;  /* 0x0000001607197220 */ /* 0x000fe20000400000 */
[----:B------:R-:W-:Y:S02]  /*0600*/  FMUL R24, R6, R23 ;  /* 0x0000001706187220 */ /* 0x000fe40000400000 */
[----:B------:R-:W2:Y:S04]  /*0610*/  LDG.E.EL.128 R4, desc[UR4][R4.64] ;  /* 0x0000000404047981 */ /* 0x000ea8000c2e1d00 */
[----:B------:R-:W2:Y:S01]  /*0620*/  LDG.E.EL.128 R8, desc[UR4][R8.64] ;  /* 0x0000000408087981 */ /* 0x000ea2000c2e1d00 */
[----:B------:R-:W-:-:S04]  /*0630*/  IMAD.WIDE R18, R28, 0x4, R18 ;  /* 0x000000041c127825 */ /* 0x000fc800078e0212 */
[----:B------:R-:W-:Y:S02]  /*0640*/  IMAD.WIDE R20, R28, 0x4, R20 ;  /* 0x000000041c147825 */ /* 0x000fe400078e0214 */
[----:B------:R-:W3:Y:S04]  /*0650*/  LDG.E.EL.128 R16, desc[UR4][R18.64] ;  /* 0x0000000412107981 */ /* 0x000ee8000c2e1d00 */
[----:B------:R-:W3:Y:S01]  /*0660*/  LDG.E.EL.128 R20, desc[UR4][R20.64] ;  /* 0x0000000414147981 */ /* 0x000ee2000c2e1d00 */
[----:B------:R-:W-:Y:S01]  /*0670*/  FADD R13, R13, 9.9999997473787516356e-06 ;  /* 0x3727c5ac0d0d7421 */ /* 0x000fe20000000000 */
[----:B------:R-:W-:Y:S01]  /*0680*/  FADD R15, R15, 9.9999997473787516356e-06 ;  /* 0x3727c5ac0f0f7421 */ /* 0x000fe20000000000 */
[----:B------:R-:W-:Y:S01]  /*0690*/  FADD R14, R14, 9.9999997473787516356e-06 ;  /* 0x3727c5ac0e0e7421 */ /* 0x000fe20000000000 */
[----:B------:R-:W-:Y:S01]  /*06a0*/  FMUL R31, R33, R30 ;  /* 0x0000001e211f7220 */ /* 0x000fe20000400000 */
[----:B--2---:R-:W-:-:S02]  /*06b0*/  FFMA R25, R6, R25, R10 ;  /* 0x0000001906197223 */ /* 0x004fc4000000000a */
[----:B------:R-:W1:Y:S01]  /*06c0*/  MUFU.SQRT R6, R13 ;  /* 0x0000000d00067308 */ /* 0x000e620000002000 */
[----:B------:R-:W-:Y:S01]  /*06d0*/  FFMA R26, R5, R26, R9 ;  /* 0x0000001a051a7223 */ /* 0x000fe20000000009 */
[----:B------:R-:W-:-:S06]  /*06e0*/  FFMA R24, R7, R24, R11 ;  /* 0x0000001807187223 */ /* 0x000fcc000000000b */
[----:B------:R-:W2:Y:S08]  /*06f0*/  MUFU.SQRT R9, R15 ;  /* 0x0000000f00097308 */ /* 0x000eb00000002000 */
[----:B------:R-:W4:Y:S01]  /*0700*/  MUFU.SQRT R7, R14 ;  /* 0x0000000e00077308 */ /* 0x000f220000002000 */
[C---:B-1----:R-:W-:Y:S02]  /*0710*/  FSETP.GT.AND P0, PT, R6.reuse, 8.50705917302346158658e+37, PT ;  /* 0x7e8000000600780b */ /* 0x042fe40003f04000 */
[----:B------:R-:W-:Y:S01]  /*0720*/  FSETP.GEU.AND P3, PT, R6, 1.175494350822287508e-38, PT ;  /* 0x008000000600780b */ /* 0x000fe20003f6e000 */
[----:B------:R-:W-:-:S02]  /*0730*/  FFMA R27, R4, R27, R8 ;  /* 0x0000001b041b7223 */ /* 0x000fc40000000008 */
[----:B------:R-:W1:Y:S01]  /*0740*/  LDC.64 R4, c[0x0][0x238] ;  /* 0x00008e00ff047b82 */ /* 0x000e620000000a00 */
[C---:B--2---:R-:W-:Y:S02]  /*0750*/  FSETP.GT.AND P2, PT, R9.reuse, 8.50705917302346158658e+37, PT ;  /* 0x7e8000000900780b */ /* 0x044fe40003f44000 */
[----:B------:R-:W-:Y:S02]  /*0760*/  FSETP.GEU.AND P5, PT, R9, 1.175494350822287508e-38, PT ;  /* 0x008000000900780b */ /* 0x000fe40003fae000 */
[----:B----4-:R-:W-:-:S03]  /*0770*/  FSETP.GT.AND P1, PT, R7, 8.50705917302346158658e+37, PT ;  /* 0x7e8000000700780b */ /* 0x010fc60003f24000 */
[----:B------:R-:W-:Y:S01]  /*0780*/  @P0 FMUL R6, R6, 0.25 ;  /* 0x3e80000006060820 */ /* 0x000fe20000400000 */
[----:B------:R-:W-:-:S03]  /*0790*/  FSETP.GEU.AND P4, PT, R7, 1.175494350822287508e-38, PT ;  /* 0x008000000700780b */ /* 0x000fc60003f8e000 */
[----:B------:R-:W-:Y:S02]  /*07a0*/  @!P3 FMUL R6, R6, 16777216 ;  /* 0x4b8000000606b820 */ /* 0x000fe40000400000 */
[----:B------:R-:W-:Y:S02]  /*07b0*/  @P2 FMUL R9, R9, 0.25 ;  /* 0x3e80000009092820 */ /* 0x000fe40000400000 */
[----:B------:R-:W2:Y:S02]  /*07c0*/  MUFU.RCP R13, R6 ;  /* 0x00000006000d7308 */ /* 0x000ea40000001000 */
[----:B------:R-:W-:Y:S01]  /*07d0*/  @!P5 FMUL R9, R9, 16777216 ;  /* 0x4b8000000909d820 */ /* 0x000fe20000400000 */
[----:B------:R-:W-:Y:S01]  /*07e0*/  @P1 FMUL R7, R7, 0.25 ;  /* 0x3e80000007071820 */ /* 0x000fe20000400000 */
[----:B------:R-:W-:-:S03]  /*07f0*/  FSEL R10, R29, 1, P0 ;  /* 0x3f8000001d0a7808 */ /* 0x000fc60000000000 */
[----:B------:R-:W-:Y:S01]  /*0800*/  @!P4 FMUL R7, R7, 16777216 ;  /* 0x4b8000000707c820 */ /* 0x000fe20000400000 */
[----:B------:R-:W4:Y:S01]  /*0810*/  MUFU.RCP R9, R9 ;  /* 0x0000000900097308 */ /* 0x000f220000001000 */
[----:B------:R-:W-:Y:S01]  /*0820*/  @!P3 FMUL R10, R10, 16777216 ;  /* 0x4b8000000a0ab820 */ /* 0x000fe20000400000 */
[----:B-1----:R-:W-:Y:S01]  /*0830*/  IMAD.WIDE R14, R0, 0x4, R4 ;  /* 0x00000004000e7825 */ /* 0x002fe200078e0204 */
[----:B------:R-:W-:-:S05]  /*0840*/  FSEL R11, R29, 1, P1 ;  /* 0x3f8000001d0b7808 */ /* 0x000fca0000800000 */
[----:B------:R1:W5:Y:S01]  /*0850*/  MUFU.RCP R8, R7 ;  /* 0x0000000700087308 */ /* 0x0003620000001000 */
[----:B--2---:R-:W-:Y:S01]  /*0860*/  FMUL R13, R13, R10 ;  /* 0x0000000a0d0d7220 */ /* 0x004fe20000400000 */
[----:B------:R-:W-:Y:S01]  /*0870*/  FSEL R10, R29, 1, P2 ;  /* 0x3f8000001d0a7808 */ /* 0x000fe20001000000 */
[----:B------:R-:W-:-:S04]  /*0880*/  @!P4 FMUL R11, R11, 16777216 ;  /* 0x4b8000000b0bc820 */ /* 0x000fc80000400000 */
[----:B------:R-:W-:Y:S01]  /*0890*/  @!P5 FMUL R10, R10, 16777216 ;  /* 0x4b8000000a0ad820 */ /* 0x000fe20000400000 */
[----:B-1----:R-:W2:Y:S01]  /*08a0*/  LDG.E.128 R4, desc[UR4][R14.64] ;  /* 0x000000040e047981 */ /* 0x002ea2000c1e1d00 */
[----:B---3--:R-:W-:Y:S02]  /*08b0*/  FFMA R31, R16, R31, R20 ;  /* 0x0000001f101f7223 */ /* 0x008fe40000000014 */
[----:B----4-:R-:W-:Y:S01]  /*08c0*/  FMUL R29, R9, R10 ;  /* 0x0000000a091d7220 */ /* 0x010fe20000400000 */
[----:B-----5:R-:W-:Y:S02]  /*08d0*/  FMUL R16, R8, R11 ;  /* 0x0000000b08107220 */ /* 0x020fe40000400000 */
[----:B------:R-:W3:Y:S01]  /*08e0*/  LDG.E.128 R8, desc[UR4][R14.64+0x800] ;  /* 0x000800040e087981 */ /* 0x000ee2000c1e1d00 */
[----:B------:R-:W-:Y:S02]  /*08f0*/  FMUL R20, R13, R12 ;  /* 0x0000000c0d147220 */ /* 0x000fe40000400000 */
[----:B------:R-:W1:Y:S01]  /*0900*/  LDC.64 R12, c[0x0][0x240] ;  /* 0x00009000ff0c7b82 */ /* 0x000e620000000a00 */
[----:B------:R-:W-:Y:S01]  /*0910*/  FMUL R2, R29, R2 ;  /* 0x000000021d027220 */ /* 0x000fe20000400000 */
[----:B------:R-:W-:Y:S01]  /*0920*/  FMUL R3, R16, R3 ;  /* 0x0000000310037220 */ /* 0x000fe20000400000 */
[----:B------:R-:W-:-:S02]  /*0930*/  FFMA R20, R17, R20, R21 ;  /* 0x0000001411147223 */ /* 0x000fc40000000015 */
[----:B------:R-:W-:Y:S01]  /*0940*/  FFMA R2, R19, R2, R23 ;  /* 0x0000000213027223 */ /* 0x000fe20000000017 */
[----:B------:R-:W-:Y:S01]  /*0950*/  FFMA R3, R18, R3, R22 ;  /* 0x0000000312037223 */ /* 0x000fe20000000016 */
[----:B-1----:R-:W-:Y:S01]  /*0960*/  IMAD.WIDE R12, R0, 0x4, R12 ;  /* 0x00000004000c7825 */ /* 0x002fe200078e020c */
[----:B--2---:R-:W-:-:S03]  /*0970*/  FSETP.GEU.AND P6, PT, R31, -R4, PT ;  /* 0x800000041f00720b */ /* 0x004fc60003fce000 */
[----:B------:R-:W-:Y:S01]  /*0980*/  FADD R4, R4, R31 ;  /* 0x0000001f04047221 */ /* 0x000fe20000000000 */
[----:B------:R-:W-:Y:S01]  /*0990*/  FSETP.GEU.AND P0, PT, R20, -R5, PT ;  /* 0x800000051400720b */ /* 0x000fe20003f0e000 */
[----:B------:R-:W-:Y:S01]  /*09a0*/  FADD R5, R5, R20 ;  /* 0x0000001405057221 */ /* 0x000fe20000000000 */
[----:B------:R-:W-:Y:S02]  /*09b0*/  FSETP.GEU.AND P1, PT, R3, -R6, PT ;  /* 0x800000060300720b */ /* 0x000fe40003f2e000 */
[----:B------:R-:W-:Y:S01]  /*09c0*/  SEL R4, R4, RZ, P6 ;  /* 0x000000ff04047207 */ /* 0x000fe20003000000 */
[----:B------:R-:W-:Y:S01]  /*09d0*/  FADD R6, R6, R3 ;  /* 0x0000000306067221 */ /* 0x000fe20000000000 */
[----:B------:R-:W-:Y:S01]  /*09e0*/  FSETP.GEU.AND P2, PT, R2, -R7, PT ;  /* 0x800000070200720b */ /* 0x000fe20003f4e000 */
[----:B------:R-:W-:Y:S01]  /*09f0*/  FADD R7, R7, R2 ;  /* 0x0000000207077221 */ /* 0x000fe20000000000 */
[----:B---3--:R-:W-:Y:S01]  /*0a00*/  FSETP.GEU.AND P3, PT, R27, -R8, PT ;  /* 0x800000081b00720b */ /* 0x008fe20003f6e000 */
[----:B------:R-:W-:Y:S01]  /*0a10*/  FADD R8, R8, R27 ;  /* 0x0000001b08087221 */ /* 0x000fe20000000000 */
[----:B------:R-:W-:Y:S01]  /*0a20*/  FSETP.GEU.AND P4, PT, R26, -R9, PT ;  /* 0x800000091a00720b */ /* 0x000fe20003f8e000 */
[----:B------:R-:W-:Y:S01]  /*0a30*/  FADD R9, R9, R26 ;  /* 0x0000001a09097221 */ /* 0x000fe20000000000 */
[----:B------:R-:W-:Y:S01]  /*0a40*/  FSETP.GEU.AND P5, PT, R25, -R10, PT ;  /* 0x8000000a1900720b */ /* 0x000fe20003fae000 */
[----:B------:R-:W-:Y:S01]  /*0a50*/  FADD R10, R10, R25 ;  /* 0x000000190a0a7221 */ /* 0x000fe20000000000 */
[----:B------:R-:W-:Y:S01]  /*0a60*/  FSETP.GEU.AND P6, PT, R24, -R11, PT ;  /* 0x8000000b1800720b */ /* 0x000fe20003fce000 */
[----:B------:R-:W-:Y:S01]  /*0a70*/  FADD R11, R11, R24 ;  /* 0x000000180b0b7221 */ /* 0x000fe20000000000 */
[----:B------:R-:W-:-:S02]  /*0a80*/  SEL R5, R5, RZ, P0 ;  /* 0x000000ff05057207 */ /* 0x000fc40000000000 */
[----:B------:R-:W-:Y:S02]  /*0a90*/  SEL R6, R6, RZ, P1 ;  /* 0x000000ff06067207 */ /* 0x000fe40000800000 */
[----:B------:R-:W-:Y:S02]  /*0aa0*/  SEL R7, R7, RZ, P2 ;  /* 0x000000ff07077207 */ /* 0x000fe40001000000 */
[----:B------:R-:W-:Y:S02]  /*0ab0*/  SEL R8, R8, RZ, P3 ;  /* 0x000000ff08087207 */ /* 0x000fe40001800000 */
[----:B------:R-:W-:Y:S02]  /*0ac0*/  SEL R9, R9, RZ, P4 ;  /* 0x000000ff09097207 */ /* 0x000fe40002000000 */
[----:B------:R-:W-:Y:S02]  /*0ad0*/  SEL R10, R10, RZ, P5 ;  /* 0x000000ff0a0a7207 */ /* 0x000fe40002800000 */
[----:B------:R-:W-:Y:S01]  /*0ae0*/  SEL R11, R11, RZ, P6 ;  /* 0x000000ff0b0b7207 */ /* 0x000fe20003000000 */
[----:B------:R-:W-:Y:S04]  /*0af0*/  STG.E.128 desc[UR4][R12.64], R4 ;  /* 0x000000040c007986 */ /* 0x000fe8000c101d04 */
[----:B------:R-:W-:Y:S01]  /*0b00*/  STG.E.128 desc[UR4][R12.64+0x800], R8 ;  /* 0x000800080c007986 */ /* 0x000fe2000c101d04 */
[----:B------:R-:W-:Y:S05]  /*0b10*/  EXIT ;  /* 0x000000000000794d */ /* 0x000fea0003800000 */
.L_x_0:
[----:B------:R-:W-:-:S00]  /*0b20*/  BRA `(.L_x_0) ;  /* 0xfffffffc00fc7947 */ /* 0x000fc0000383ffff */
[----:B------:R-:W-:-:S00]  /*0b30*/  NOP ;  /* 0x0000000000007918 */ /* 0x000fc00000000000 */
        /* <DEDUP_REMOVED lines=12> */
.L_x_1:


//--------------------- .nv.global.init           --------------------------
	.section	.nv.global.init,"aw",@progbits
.nv.global.init:
	.type		_$_str,@object
	.size		_$_str,(_$_str_$_2 - _$_str)
_$_str:
        /*0000*/ 	.byte	0x5f, 0x5f, 0x43, 0x55, 0x44, 0x41, 0x5f, 0x46, 0x54, 0x5a, 0x00
	.type		_$_str_$_2,@object
	.size		_$_str_$_2,(.L_1 - _$_str_$_2)
_$_str_$_2:
        /*000b*/ 	.byte	0x5f, 0x5f, 0x43, 0x55, 0x44, 0x41, 0x5f, 0x50, 0x52, 0x45, 0x43, 0x5f, 0x53, 0x51, 0x52, 0x54
        /*001b*/ 	.byte	0x00
.L_1:


//--------------------- .nv.constant0.triton_poi_fused__native_batch_norm_legit_no_training_add_relu_21 --------------------------
	.section	.nv.constant0.triton_poi_fused__native_batch_norm_legit_no_training_add_relu_21,"a",@progbits
	.sectionflags	@""
	.align	4
.nv.constant0.triton_poi_fused__native_batch_norm_legit_no_training_add_relu_21:
	.zero		588
